	.headerflags	@"EF_CUDA_TEXMODE_UNIFIED EF_CUDA_64BIT_ADDRESS EF_CUDA_ACCELERATORS EF_CUDA_SM90 EF_CUDA_VIRTUAL_SM(EF_CUDA_SM90)"
	.elftype	@"ET_EXEC"


//--------------------- .nv.info                  --------------------------
	.section	.nv.info,"",@"SHT_CUDA_INFO"
	.align	4


	//----- nvinfo : EIATTR_REGCOUNT
	.align		4
        /*0000*/ 	.byte	0x04, 0x2f
        /*0002*/ 	.short	(.L_3 - .L_2)
	.align		4
.L_2:
        /*0004*/ 	.word	index@(triton_poi_fused__native_batch_norm_legit_no_training_31)
        /*0008*/ 	.word	0x00000016


	//----- nvinfo : EIATTR_MIN_STACK_SIZE
	.align		4
.L_3:
        /*000c*/ 	.byte	0x04, 0x12
        /*000e*/ 	.short	(.L_5 - .L_4)
	.align		4
.L_4:
        /*0010*/ 	.word	index@(triton_poi_fused__native_batch_norm_legit_no_training_31)
        /*0014*/ 	.word	0x00000000


	//----- nvinfo : EIATTR_FRAME_SIZE
	.align		4
.L_5:
        /*0018*/ 	.byte	0x04, 0x11
        /*001a*/ 	.short	(.L_7 - .L_6)
	.align		4
.L_6:
        /*001c*/ 	.word	index@(triton_poi_fused__native_batch_norm_legit_no_training_31)
        /*0020*/ 	.word	0x00000000


	//----- nvinfo : EIATTR_MIN_STACK_SIZE
	.align		4
.L_7:
        /*0024*/ 	.byte	0x04, 0x12
        /*0026*/ 	.short	(.L_9 - .L_8)
	.align		4
.L_8:
        /*0028*/ 	.word	index@(triton_poi_fused__native_batch_norm_legit_no_training_31)
        /*002c*/ 	.word	0x00000000
.L_9:


//--------------------- .nv.info.triton_poi_fused__native_batch_norm_legit_no_training_31 --------------------------
	.section	.nv.info.triton_poi_fused__native_batch_norm_legit_no_training_31,"",@"SHT_CUDA_INFO"
	.sectionflags	@""
	.align	4


	//----- nvinfo : EIATTR_CUDA_API_VERSION
	.align		4
        /*0000*/ 	.byte	0x04, 0x37
        /*0002*/ 	.short	(.L_11 - .L_10)
.L_10:
        /*0004*/ 	.word	0x0000007c


	//----- nvinfo : EIATTR_KPARAM_INFO
	.align		4
.L_11:
        /*0008*/ 	.byte	0x04, 0x17
        /*000a*/ 	.short	(.L_13 - .L_12)
.L_12:
        /*000c*/ 	.word	0x00000000
        /*0010*/ 	.short	0x0006
        /*0012*/ 	.short	0x0030
        /*0014*/ 	.byte	0x00, 0xf0, 0x11, 0x00


	//----- nvinfo : EIATTR_KPARAM_INFO
	.align		4
.L_13:
        /*0018*/ 	.byte	0x04, 0x17
        /*001a*/ 	.short	(.L_15 - .L_14)
.L_14:
        /*001c*/ 	.word	0x00000000
        /*0020*/ 	.short	0x0005
        /*0022*/ 	.short	0x0028
        /*0024*/ 	.byte	0x00, 0xf4, 0x21, 0x00


	//----- nvinfo : EIATTR_KPARAM_INFO
	.align		4
.L_15:
        /*0028*/ 	.byte	0x04, 0x17
        /*002a*/ 	.short	(.L_17 - .L_16)
.L_16:
        /*002c*/ 	.word	0x00000000
        /*0030*/ 	.short	0x0004
        /*0032*/ 	.short	0x0020
        /*0034*/ 	.byte	0x00, 0xf4, 0x21, 0x00


	//----- nvinfo : EIATTR_KPARAM_INFO
	.align		4
.L_17:
        /*0038*/ 	.byte	0x04, 0x17
        /*003a*/ 	.short	(.L_19 - .L_18)
.L_18:
        /*003c*/ 	.word	0x00000000
        /*0040*/ 	.short	0x0003
        /*0042*/ 	.short	0x0018
        /*0044*/ 	.byte	0x00, 0xf4, 0x21, 0x00


	//----- nvinfo : EIATTR_KPARAM_INFO
	.align		4
.L_19:
        /*0048*/ 	.byte	0x04, 0x17
        /*004a*/ 	.short	(.L_21 - .L_20)
.L_20:
        /*004c*/ 	.word	0x00000000
        /*0050*/ 	.short	0x0002
        /*0052*/ 	.short	0x0010
        /*0054*/ 	.byte	0x00, 0xf4, 0x21, 0x00


	//----- nvinfo : EIATTR_KPARAM_INFO
	.align		4
.L_21:
        /*0058*/ 	.byte	0x04, 0x17
        /*005a*/ 	.short	(.L_23 - .L_22)
.L_22:
        /*005c*/ 	.word	0x00000000
        /*0060*/ 	.short	0x0001
        /*0062*/ 	.short	0x0008
        /*0064*/ 	.byte	0x00, 0xf4, 0x21, 0x00


	//----- nvinfo : EIATTR_KPARAM_INFO
	.align		4
.L_23:
        /*0068*/ 	.byte	0x04, 0x17
        /*006a*/ 	.short	(.L_25 - .L_24)
.L_24:
        /*006c*/ 	.word	0x00000000
        /*0070*/ 	.short	0x0000
        /*0072*/ 	.short	0x0000
        /*0074*/ 	.byte	0x00, 0xf4, 0x21, 0x00


	//----- nvinfo : EIATTR_SPARSE_MMA_MASK
	.align		4
.L_25:
        /*0078*/ 	.byte	0x03, 0x50
        /*007a*/ 	.short	0x0000


	//----- nvinfo : EIATTR_MAXREG_COUNT
	.align		4
        /*007c*/ 	.byte	0x03, 0x1b
        /*007e*/ 	.short	0x00ff


	//----- nvinfo : EIATTR_EXIT_INSTR_OFFSETS
	.align		4
        /*0080*/ 	.byte	0x04, 0x1c
        /*0082*/ 	.short	(.L_27 - .L_26)


	//   ....[0]....
.L_26:
        /*0084*/ 	.word	0x000003d0


	//   ....[1]....
        /*0088*/ 	.word	0x000003f0


	//----- nvinfo : EIATTR_REQNTID
	.align		4
.L_27:
        /*008c*/ 	.byte	0x04, 0x10
        /*008e*/ 	.short	(.L_29 - .L_28)
.L_28:
        /*0090*/ 	.word	0x00000080
        /*0094*/ 	.word	0x00000001
        /*0098*/ 	.word	0x00000001


	//----- nvinfo : EIATTR_CBANK_PARAM_SIZE
	.align		4
.L_29:
        /*009c*/ 	.byte	0x03, 0x19
        /*009e*/ 	.short	0x0034


	//----- nvinfo : EIATTR_PARAM_CBANK
	.align		4
        /*00a0*/ 	.byte	0x04, 0x0a
        /*00a2*/ 	.short	(.L_31 - .L_30)
	.align		4
.L_30:
        /*00a4*/ 	.word	index@(.nv.constant0.triton_poi_fused__native_batch_norm_legit_no_training_31)
        /*00a8*/ 	.short	0x0210
        /*00aa*/ 	.short	0x0034


	//----- nvinfo : EIATTR_SW_WAR
	.align		4
.L_31:
        /*00ac*/ 	.byte	0x04, 0x36
        /*00ae*/ 	.short	(.L_33 - .L_32)
.L_32:
        /*00b0*/ 	.word	0x00000008
.L_33:


//--------------------- .nv.callgraph             --------------------------
	.section	.nv.callgraph,"",@"SHT_CUDA_CALLGRAPH"
	.align	4
	.sectionentsize	8
	.align		4
        /*0000*/ 	.word	0x00000000
	.align		4
        /*0004*/ 	.word	0xffffffff
	.align		4
        /*0008*/ 	.word	0x00000000
	.align		4
        /*000c*/ 	.word	0xfffffffe
	.align		4
        /*0010*/ 	.word	0x00000000
	.align		4
        /*0014*/ 	.word	0xfffffffd
	.align		4
        /*0018*/ 	.word	0x00000000
	.align		4
        /*001c*/ 	.word	0xfffffffc


//--------------------- .nv.constant4             --------------------------
	.section	.nv.constant4,"a",@progbits
	.align	8
	.align		8
.nv.constant4:
        /*0000*/ 	.dword	_$_str
	.align		8
        /*0008*/ 	.dword	_$_str_$_2


//--------------------- .text.triton_poi_fused__native_batch_norm_legit_no_training_31 --------------------------
	.section	.text.triton_poi_fused__native_batch_norm_legit_no_training_31,"ax",@progbits
	.align	128
        .global         triton_poi_fused__native_batch_norm_legit_no_training_31
        .type           triton_poi_fused__native_batch_norm_legit_no_training_31,@function
        .size           triton_poi_fused__native_batch_norm_legit_no_training_31,(.L_x_1 - triton_poi_fused__native_batch_norm_legit_no_training_31)
        .other          triton_poi_fused__native_batch_norm_legit_no_training_31,@"STO_CUDA_ENTRY STV_DEFAULT"
triton_poi_fused__native_batch_norm_legit_no_training_31:
.text.triton_poi_fused__native_batch_norm_legit_no_training_31:
[----:B------:R-:W0:Y:S01]  /*0000*/  LDC R1, c[0x0][0x28] ;  /* 0x00000a00ff017b82 */ /* 0x000e220000000800 */
[----:B------:R-:W1:Y:S07]  /*0010*/  S2R R0, SR_TID.X ;  /* 0x0000000000007919 */ /* 0x000e6e0000002100 */
[----:B------:R-:W2:Y:S01]  /*0020*/  LDC.64 R8, c[0x0][0x220] ;  /* 0x00008800ff087b82 */ /* 0x000ea20000000a00 */
[----:B------:R-:W-:Y:S01]  /*0030*/  ULDC.64 UR4, c[0x0][0x208] ;  /* 0x0000820000047ab9 */ /* 0x000fe20000000a00 */
[----:B------:R-:W3:Y:S06]  /*0040*/  S2R R3, SR_CTAID.X ;  /* 0x0000000000037919 */ /* 0x000eec0000002500 */
[----:B------:R-:W4:Y:S08]  /*0050*/  LDC.64 R12, c[0x0][0x210] ;  /* 0x00008400ff0c7b82 */ /* 0x000f300000000a00 */
[----:B------:R-:W5:Y:S08]  /*0060*/  LDC.64 R14, c[0x0][0x218] ;  /* 0x00008600ff0e7b82 */ /* 0x000f700000000a00 */
[----:B------:R-:W5:Y:S01]  /*0070*/  LDC.64 R16, c[0x0][0x228] ;  /* 0x00008a00ff107b82 */ /* 0x000f620000000a00 */
[----:B-1----:R-:W-:-:S07]  /*0080*/  SHF.L.U32 R0, R0, 0x1, RZ ;  /* 0x0000000100007819 */ /* 0x002fce00000006ff */
[----:B------:R-:W1:Y:S01]  /*0090*/  LDC.64 R18, c[0x0][0x230] ;  /* 0x00008c00ff127b82 */ /* 0x000e620000000a00 */
[----:B------:R-:W-:-:S04]  /*00a0*/  LOP3.LUT R0, R0, 0xfe, RZ, 0xc0, !PT ;  /* 0x000000fe00007812 */ /* 0x000fc800078ec0ff */
[----:B---3--:R-:W-:-:S04]  /*00b0*/  LEA R0, R3, R0, 0x8 ;  /* 0x0000000003007211 */ /* 0x008fc800078e40ff */
[C---:B------:R-:W-:Y:S01]  /*00c0*/  ISETP.GE.AND P4, PT, R0.reuse, 0x600, PT ;  /* 0x000006000000780c */ /* 0x040fe20003f86270 */
[----:B------:R-:W-:-:S05]  /*00d0*/  IMAD.HI R2, R0, 0x2aaaaaab, RZ ;  /* 0x2aaaaaab00027827 */ /* 0x000fca00078e02ff */
[----:B------:R-:W-:-:S04]  /*00e0*/  SHF.R.U32.HI R3, RZ, 0x1f, R2 ;  /* 0x0000001fff037819 */ /* 0x000fc80000011602 */
[----:B------:R-:W-:-:S05]  /*00f0*/  LEA.HI R3, R2, R3, RZ, 0x1c ;  /* 0x0000000302037211 */ /* 0x000fca00078fe0ff */
[----:B------:R-:W-:Y:S01]  /*0100*/  IMAD R11, R3, -0x60, R0 ;  /* 0xffffffa0030b7824 */ /* 0x000fe200078e0200 */
[----:B------:R-:W-:-:S03]  /*0110*/  CS2R R2, SRZ ;  /* 0x0000000000027805 */ /* 0x000fc6000001ff00 */
[----:B--2---:R-:W-:-:S05]  /*0120*/  IMAD.WIDE R8, R11, 0x4, R8 ;  /* 0x000000040b087825 */ /* 0x004fca00078e0208 */
[----:B------:R2:W3:Y:S01]  /*0130*/  @!P4 LDG.E.EL.64 R2, desc[UR4][R8.64] ;  /* 0x000000040802c981 */ /* 0x0004e2000c2e1b00 */
[----:B------:R-:W-:Y:S02]  /*0140*/  CS2R R4, SRZ ;  /* 0x0000000000047805 */ /* 0x000fe4000001ff00 */
[----:B------:R-:W-:Y:S01]  /*0150*/  CS2R R6, SRZ ;  /* 0x0000000000067805 */ /* 0x000fe2000001ff00 */
[----:B----4-:R-:W-:-:S04]  /*0160*/  IMAD.WIDE R12, R0, 0x4, R12 ;  /* 0x00000004000c7825 */ /* 0x010fc800078e020c */
[C---:B-----5:R-:W-:Y:S01]  /*0170*/  IMAD.WIDE R14, R11.reuse, 0x4, R14 ;  /* 0x000000040b0e7825 */ /* 0x060fe200078e020e */
[----:B------:R-:W4:Y:S04]  /*0180*/  @!P4 LDG.E.64 R4, desc[UR4][R12.64] ;  /* 0x000000040c04c981 */ /* 0x000f28000c1e1b00 */
[----:B------:R5:W4:Y:S01]  /*0190*/  @!P4 LDG.E.EL.64 R6, desc[UR4][R14.64] ;  /* 0x000000040e06c981 */ /* 0x000b22000c2e1b00 */
[----:B0-----:R-:W-:Y:S01]  /*01a0*/  IMAD.WIDE R16, R11, 0x4, R16 ;  /* 0x000000040b107825 */ /* 0x001fe200078e0210 */
[----:B--2---:R-:W-:-:S03]  /*01b0*/  CS2R R8, SRZ ;  /* 0x0000000000087805 */ /* 0x004fc6000001ff00 */
[----:B-1----:R-:W-:Y:S01]  /*01c0*/  IMAD.WIDE R18, R11, 0x4, R18 ;  /* 0x000000040b127825 */ /* 0x002fe200078e0212 */
[----:B------:R-:W-:-:S04]  /*01d0*/  CS2R R10, SRZ ;  /* 0x00000000000a7805 */ /* 0x000fc8000001ff00 */
[----:B------:R-:W2:Y:S04]  /*01e0*/  @!P4 LDG.E.EL.64 R8, desc[UR4][R18.64] ;  /* 0x000000041208c981 */ /* 0x000ea8000c2e1b00 */
[----:B------:R-:W2:Y:S01]  /*01f0*/  @!P4 LDG.E.EL.64 R10, desc[UR4][R16.64] ;  /* 0x00000004100ac981 */ /* 0x000ea2000c2e1b00 */
[----:B-----5:R-:W-:Y:S01]  /*0200*/  HFMA2.MMA R15, -RZ, RZ, 1.625, 0 ;  /* 0x3e800000ff0f7435 */ /* 0x020fe200000001ff */
[----:B---3--:R-:W-:Y:S01]  /*0210*/  FADD R2, R2, 9.9999997473787516356e-06 ;  /* 0x3727c5ac02027421 */ /* 0x008fe20000000000 */
[----:B------:R-:W-:-:S03]  /*0220*/  FADD R12, R3, 9.9999997473787516356e-06 ;  /* 0x3727c5ac030c7421 */ /* 0x000fc60000000000 */
[----:B------:R0:W1:Y:S08]  /*0230*/  MUFU.SQRT R13, R2 ;  /* 0x00000002000d7308 */ /* 0x0000700000002000 */
[----:B------:R-:W3:Y:S01]  /*0240*/  MUFU.SQRT R14, R12 ;  /* 0x0000000c000e7308 */ /* 0x000ee20000002000 */
[----:B0-----:R-:W0:Y:S01]  /*0250*/  LDC.64 R2, c[0x0][0x238] ;  /* 0x00008e00ff027b82 */ /* 0x001e220000000a00 */
[----:B-1----:R-:W-:-:S02]  /*0260*/  FSETP.GT.AND P0, PT, R13, 8.50705917302346158658e+37, PT ;  /* 0x7e8000000d00780b */ /* 0x002fc40003f04000 */
[----:B------:R-:W-:Y:S02]  /*0270*/  FSETP.GEU.AND P2, PT, R13, 1.175494350822287508e-38, PT ;  /* 0x008000000d00780b */ /* 0x000fe40003f4e000 */
[C---:B---3--:R-:W-:Y:S02]  /*0280*/  FSETP.GT.AND P1, PT, R14.reuse, 8.50705917302346158658e+37, PT ;  /* 0x7e8000000e00780b */ /* 0x048fe40003f24000 */
[----:B------:R-:W-:-:S07]  /*0290*/  FSETP.GEU.AND P3, PT, R14, 1.175494350822287508e-38, PT ;  /* 0x008000000e00780b */ /* 0x000fce0003f6e000 */
[----:B------:R-:W-:-:S04]  /*02a0*/  @P0 FMUL R13, R13, 0.25 ;  /* 0x3e8000000d0d0820 */ /* 0x000fc80000400000 */
[----:B------:R-:W-:Y:S01]  /*02b0*/  @!P2 FMUL R13, R13, 16777216 ;  /* 0x4b8000000d0da820 */ /* 0x000fe20000400000 */
[----:B------:R-:W-:-:S04]  /*02c0*/  @P1 FMUL R14, R14, 0.25 ;  /* 0x3e8000000e0e1820 */ /* 0x000fc80000400000 */
[----:B------:R-:W-:Y:S01]  /*02d0*/  @!P3 FMUL R14, R14, 16777216 ;  /* 0x4b8000000e0eb820 */ /* 0x000fe20000400000 */
[----:B------:R-:W1:Y:S01]  /*02e0*/  MUFU.RCP R13, R13 ;  /* 0x0000000d000d7308 */ /* 0x000e620000001000 */
[----:B------:R-:W-:-:S07]  /*02f0*/  FSEL R12, R15, 1, P0 ;  /* 0x3f8000000f0c7808 */ /* 0x000fce0000000000 */
[----:B------:R-:W3:Y:S01]  /*0300*/  MUFU.RCP R14, R14 ;  /* 0x0000000e000e7308 */ /* 0x000ee20000001000 */
[----:B------:R-:W-:Y:S01]  /*0310*/  FSEL R15, R15, 1, P1 ;  /* 0x3f8000000f0f7808 */ /* 0x000fe20000800000 */
[----:B------:R-:W-:Y:S01]  /*0320*/  @!P2 FMUL R12, R12, 16777216 ;  /* 0x4b8000000c0ca820 */ /* 0x000fe20000400000 */
[----:B----4-:R-:W-:-:S03]  /*0330*/  FADD R4, -R6, R4 ;  /* 0x0000000406047221 */ /* 0x010fc60000000100 */
[----:B------:R-:W-:Y:S01]  /*0340*/  @!P3 FMUL R15, R15, 16777216 ;  /* 0x4b8000000f0fb820 */ /* 0x000fe20000400000 */
[----:B------:R-:W-:Y:S01]  /*0350*/  FADD R5, -R7, R5 ;  /* 0x0000000507057221 */ /* 0x000fe20000000100 */
[----:B-1----:R-:W-:Y:S02]  /*0360*/  FMUL R13, R13, R12 ;  /* 0x0000000c0d0d7220 */ /* 0x002fe40000400000 */
[----:B---3--:R-:W-:Y:S02]  /*0370*/  FMUL R6, R14, R15 ;  /* 0x0000000f0e067220 */ /* 0x008fe40000400000 */
[----:B------:R-:W-:Y:S02]  /*0380*/  FMUL R13, R4, R13 ;  /* 0x0000000d040d7220 */ /* 0x000fe40000400000 */
[----:B------:R-:W-:Y:S01]  /*0390*/  FMUL R6, R5, R6 ;  /* 0x0000000605067220 */ /* 0x000fe20000400000 */
[----:B0-----:R-:W-:-:S04]  /*03a0*/  IMAD.WIDE R2, R0, 0x4, R2 ;  /* 0x0000000400027825 */ /* 0x001fc800078e0202 */
[----:B--2---:R-:W-:Y:S01]  /*03b0*/  FFMA R8, R13, R10, R8 ;  /* 0x0000000a0d087223 */ /* 0x004fe20000000008 */
[----:B------:R-:W-:Y:S01]  /*03c0*/  FFMA R9, R6, R11, R9 ;  /* 0x0000000b06097223 */ /* 0x000fe20000000009 */
[----:B------:R-:W-:Y:S06]  /*03d0*/  @P4 EXIT ;  /* 0x000000000000494d */ /* 0x000fec0003800000 */
[----:B------:R-:W-:Y:S01]  /*03e0*/  STG.E.64 desc[UR4][R2.64], R8 ;  /* 0x0000000802007986 */ /* 0x000fe2000c101b04 */
[----:B------:R-:W-:Y:S05]  /*03f0*/  EXIT ;  /* 0x000000000000794d */ /* 0x000fea0003800000 */
.L_x_0:
[----:B------:R-:W-:-:S00]  /*0400*/  BRA `(.L_x_0) ;  /* 0xfffffffc00fc7947 */ /* 0x000fc0000383ffff */
[----:B------:R-:W-:-:S00]  /*0410*/  NOP ;  /* 0x0000000000007918 */ /* 0x000fc00000000000 */
        /* <DEDUP_REMOVED lines=14> */
.L_x_1:


//--------------------- .nv.global.init           --------------------------
	.section	.nv.global.init,"aw",@progbits
.nv.global.init:
	.type		_$_str,@object
	.size		_$_str,(_$_str_$_2 - _$_str)
_$_str:
        /*0000*/ 	.byte	0x5f, 0x5f, 0x43, 0x55, 0x44, 0x41, 0x5f, 0x46, 0x54, 0x5a, 0x00
	.type		_$_str_$_2,@object
	.size		_$_str_$_2,(.L_1 - _$_str_$_2)
_$_str_$_2:
        /*000b*/ 	.byte	0x5f, 0x5f, 0x43, 0x55, 0x44, 0x41, 0x5f, 0x50, 0x52, 0x45, 0x43, 0x5f, 0x53, 0x51, 0x52, 0x54
        /*001b*/ 	.byte	0x00
.L_1:


//--------------------- .nv.constant0.triton_poi_fused__native_batch_norm_legit_no_training_31 --------------------------
	.section	.nv.constant0.triton_poi_fused__native_batch_norm_legit_no_training_31,"a",@progbits
	.sectionflags	@""
	.align	4
.nv.constant0.triton_poi_fused__native_batch_norm_legit_no_training_31:
	.zero		580
